//
// Generated by NVIDIA NVVM Compiler
//
// Compiler Build ID: CL-36424714
// Cuda compilation tools, release 13.0, V13.0.88
// Based on NVVM 20.0.0
//

.version 9.0
.target sm_100
.address_size 64

	// .globl	_Z12MatMulKernel6MatrixS_S_

.visible .entry _Z12MatMulKernel6MatrixS_S_(
	.param .align 8 .b8 _Z12MatMulKernel6MatrixS_S__param_0[24],
	.param .align 8 .b8 _Z12MatMulKernel6MatrixS_S__param_1[24],
	.param .align 8 .b8 _Z12MatMulKernel6MatrixS_S__param_2[24]
)
{
	.reg .pred 	%p<10>;
	.reg .b16 	%rs<9>;
	.reg .b32 	%r<52>;
	.reg .b32 	%f<68>;
	.reg .b64 	%rd<53>;

	ld.param.u64 	%rd6, [_Z12MatMulKernel6MatrixS_S__param_2+8];
	ld.param.u32 	%r2, [_Z12MatMulKernel6MatrixS_S__param_1];
	ld.param.u32 	%r1, [_Z12MatMulKernel6MatrixS_S__param_0];
	ld.param.u64 	%rd7, [_Z12MatMulKernel6MatrixS_S__param_1+8];
	ld.param.u64 	%rd8, [_Z12MatMulKernel6MatrixS_S__param_0+8];
	ld.param.v2.u32 	{%r20, %r21}, [_Z12MatMulKernel6MatrixS_S__param_2];
	cvta.to.global.u64 	%rd1, %rd8;
	cvta.to.global.u64 	%rd2, %rd7;
	mov.u32 	%r32, %ctaid.y;
	mov.u32 	%r33, %ntid.y;
	mov.u32 	%r34, %tid.y;
	mad.lo.s32 	%r3, %r32, %r33, %r34;
	mov.u32 	%r35, %ctaid.x;
	mov.u32 	%r36, %ntid.x;
	mov.u32 	%r37, %tid.x;
	mad.lo.s32 	%r4, %r35, %r36, %r37;
	setp.lt.s32 	%p1, %r1, 1;
	mov.f32 	%f67, 0f00000000;
	@%p1 bra 	$L__BB0_12;
	mul.lo.s32 	%r5, %r1, %r3;
	and.b32  	%r6, %r1, 7;
	setp.lt.u32 	%p2, %r1, 8;
	mov.b32 	%r50, 0;
	mov.f32 	%f67, 0f00000000;
	@%p2 bra 	$L__BB0_4;
	and.b32  	%r50, %r1, 2147483640;
	neg.s32 	%r48, %r50;
	shl.b32 	%r9, %r2, 3;
	mul.wide.u32 	%rd9, %r5, 4;
	add.s64 	%rd10, %rd9, %rd1;
	add.s64 	%rd52, %rd10, 16;
	mov.f32 	%f67, 0f00000000;
	mul.wide.s32 	%rd13, %r2, 4;
	mov.u32 	%r47, %r4;
$L__BB0_3:
	.pragma "nounroll";
	ld.global.f32 	%f17, [%rd52+-16];
	mul.wide.s32 	%rd11, %r47, 4;
	add.s64 	%rd12, %rd2, %rd11;
	ld.global.f32 	%f18, [%rd12];
	fma.rn.f32 	%f19, %f17, %f18, %f67;
	ld.global.f32 	%f20, [%rd52+-12];
	add.s64 	%rd14, %rd12, %rd13;
	ld.global.f32 	%f21, [%rd14];
	fma.rn.f32 	%f22, %f20, %f21, %f19;
	ld.global.f32 	%f23, [%rd52+-8];
	add.s64 	%rd15, %rd14, %rd13;
	ld.global.f32 	%f24, [%rd15];
	fma.rn.f32 	%f25, %f23, %f24, %f22;
	ld.global.f32 	%f26, [%rd52+-4];
	add.s64 	%rd16, %rd15, %rd13;
	ld.global.f32 	%f27, [%rd16];
	fma.rn.f32 	%f28, %f26, %f27, %f25;
	ld.global.f32 	%f29, [%rd52];
	add.s64 	%rd17, %rd16, %rd13;
	ld.global.f32 	%f30, [%rd17];
	fma.rn.f32 	%f31, %f29, %f30, %f28;
	ld.global.f32 	%f32, [%rd52+4];
	add.s64 	%rd18, %rd17, %rd13;
	ld.global.f32 	%f33, [%rd18];
	fma.rn.f32 	%f34, %f32, %f33, %f31;
	ld.global.f32 	%f35, [%rd52+8];
	add.s64 	%rd19, %rd18, %rd13;
	ld.global.f32 	%f36, [%rd19];
	fma.rn.f32 	%f37, %f35, %f36, %f34;
	ld.global.f32 	%f38, [%rd52+12];
	add.s64 	%rd20, %rd19, %rd13;
	ld.global.f32 	%f39, [%rd20];
	fma.rn.f32 	%f67, %f38, %f39, %f37;
	add.s32 	%r48, %r48, 8;
	add.s32 	%r47, %r47, %r9;
	add.s64 	%rd52, %rd52, 32;
	setp.ne.s32 	%p3, %r48, 0;
	@%p3 bra 	$L__BB0_3;
$L__BB0_4:
	setp.eq.s32 	%p4, %r6, 0;
	@%p4 bra 	$L__BB0_12;
	and.b32  	%r15, %r1, 3;
	setp.lt.u32 	%p5, %r6, 4;
	@%p5 bra 	$L__BB0_7;
	add.s32 	%r39, %r50, %r5;
	mul.wide.u32 	%rd21, %r39, 4;
	add.s64 	%rd22, %rd1, %rd21;
	ld.global.f32 	%f41, [%rd22];
	mad.lo.s32 	%r40, %r50, %r2, %r4;
	mul.wide.s32 	%rd23, %r40, 4;
	add.s64 	%rd24, %rd2, %rd23;
	ld.global.f32 	%f42, [%rd24];
	fma.rn.f32 	%f43, %f41, %f42, %f67;
	cvt.u64.u32 	%rd25, %r5;
	cvt.u64.u32 	%rd26, %r50;
	add.s64 	%rd27, %rd26, %rd25;
	shl.b64 	%rd28, %rd27, 2;
	add.s64 	%rd29, %rd1, %rd28;
	ld.global.f32 	%f44, [%rd29+4];
	mul.wide.s32 	%rd30, %r2, 4;
	add.s64 	%rd31, %rd24, %rd30;
	ld.global.f32 	%f45, [%rd31];
	fma.rn.f32 	%f46, %f44, %f45, %f43;
	ld.global.f32 	%f47, [%rd29+8];
	add.s64 	%rd32, %rd31, %rd30;
	ld.global.f32 	%f48, [%rd32];
	fma.rn.f32 	%f49, %f47, %f48, %f46;
	ld.global.f32 	%f50, [%rd29+12];
	add.s64 	%rd33, %rd32, %rd30;
	ld.global.f32 	%f51, [%rd33];
	fma.rn.f32 	%f67, %f50, %f51, %f49;
	add.s32 	%r50, %r50, 4;
$L__BB0_7:
	setp.eq.s32 	%p6, %r15, 0;
	@%p6 bra 	$L__BB0_12;
	setp.eq.s32 	%p7, %r15, 1;
	@%p7 bra 	$L__BB0_10;
	add.s32 	%r41, %r50, %r5;
	mul.wide.u32 	%rd34, %r41, 4;
	add.s64 	%rd35, %rd1, %rd34;
	ld.global.f32 	%f53, [%rd35];
	mad.lo.s32 	%r42, %r50, %r2, %r4;
	mul.wide.s32 	%rd36, %r42, 4;
	add.s64 	%rd37, %rd2, %rd36;
	ld.global.f32 	%f54, [%rd37];
	fma.rn.f32 	%f55, %f53, %f54, %f67;
	cvt.u64.u32 	%rd38, %r5;
	cvt.u64.u32 	%rd39, %r50;
	add.s64 	%rd40, %rd39, %rd38;
	shl.b64 	%rd41, %rd40, 2;
	add.s64 	%rd42, %rd1, %rd41;
	ld.global.f32 	%f56, [%rd42+4];
	mul.wide.s32 	%rd43, %r2, 4;
	add.s64 	%rd44, %rd37, %rd43;
	ld.global.f32 	%f57, [%rd44];
	fma.rn.f32 	%f67, %f56, %f57, %f55;
	add.s32 	%r50, %r50, 2;
$L__BB0_10:
	and.b32  	%r43, %r1, 1;
	setp.eq.b32 	%p8, %r43, 1;
	not.pred 	%p9, %p8;
	@%p9 bra 	$L__BB0_12;
	add.s32 	%r44, %r50, %r5;
	mul.wide.u32 	%rd45, %r44, 4;
	add.s64 	%rd46, %rd1, %rd45;
	ld.global.f32 	%f58, [%rd46];
	mad.lo.s32 	%r45, %r50, %r2, %r4;
	mul.wide.s32 	%rd47, %r45, 4;
	add.s64 	%rd48, %rd2, %rd47;
	ld.global.f32 	%f59, [%rd48];
	fma.rn.f32 	%f67, %f58, %f59, %f67;
$L__BB0_12:
	cvta.to.global.u64 	%rd49, %rd6;
	mad.lo.s32 	%r46, %r20, %r3, %r4;
	mul.wide.s32 	%rd50, %r46, 4;
	add.s64 	%rd51, %rd49, %rd50;
	st.global.f32 	[%rd51], %f67;
	ret;

}


// ===== COMPILED SASS (sm_100) =====

	.target	sm_100

	.elftype	@"ET_EXEC"


//--------------------- .note.nv.tkinfo           --------------------------
	.section	.note.nv.tkinfo,"",@"SHT_NOTE"
	.sectionflags	@"SHF_NOTE_NV_TKINFO"
	.tkinfo
        /*0018*/ 	.word	0x00000002
        /*0030*/ 	.string	""
        /*0030*/ 	.string	"ptxas"
        /*0030*/ 	.string	"Cuda compilation tools, release 13.0, V13.0.88"
        /*0030*/ 	.string	"Build cuda_13.0.r13.0/compiler.36424714_0"
        /*0030*/ 	.string	"-arch sm_100 -m 64 "



//--------------------- .note.nv.cuinfo           --------------------------
	.section	.note.nv.cuinfo,"",@"SHT_NOTE"
	.sectionflags	@"SHF_NOTE_NV_CUINFO"
        /*0018*/ 	.short	0x0002
        /*001a*/ 	.short	0x0064
        /*001c*/ 	.short	0x0082
	.zero		2


//--------------------- .nv.info                  --------------------------
	.section	.nv.info,"",@"SHT_CUDA_INFO"
	.align	4


	//----- nvinfo : EIATTR_REGCOUNT
	.align		4
        /*0000*/ 	.byte	0x04, 0x2f
        /*0002*/ 	.short	(.L_1 - .L_0)
	.align		4
.L_0:
        /*0004*/ 	.word	index@(_Z12MatMulKernel6MatrixS_S_)
        /*0008*/ 	.word	0x00000020


	//----- nvinfo : EIATTR_FRAME_SIZE
	.align		4
.L_1:
        /*000c*/ 	.byte	0x04, 0x11
        /*000e*/ 	.short	(.L_3 - .L_2)
	.align		4
.L_2:
        /*0010*/ 	.word	index@(_Z12MatMulKernel6MatrixS_S_)
        /*0014*/ 	.word	0x00000000


	//----- nvinfo : EIATTR_MIN_STACK_SIZE
	.align		4
.L_3:
        /*0018*/ 	.byte	0x04, 0x12
        /*001a*/ 	.short	(.L_5 - .L_4)
	.align		4
.L_4:
        /*001c*/ 	.word	index@(_Z12MatMulKernel6MatrixS_S_)
        /*0020*/ 	.word	0x00000000
.L_5:


//--------------------- .nv.compat                --------------------------
	.section	.nv.compat,"",@"SHT_CUDA_COMPAT_INFO"
	.align	4
        /*0000*/ 	.byte	0x02, 0x09, 0x00, 0x00, 0x02, 0x02, 0x01, 0x00, 0x02, 0x05, 0x05, 0x00, 0x03, 0x07, 0x01, 0x01
        /*0010*/ 	.byte	0x02, 0x03, 0x00, 0x00, 0x02, 0x06, 0x01, 0x00, 0x04, 0x0b, 0x08, 0x00, 0x09, 0x00, 0x00, 0x00
        /*0020*/ 	.byte	0x00, 0x00, 0x00, 0x00


//--------------------- .nv.info._Z12MatMulKernel6MatrixS_S_ --------------------------
	.section	.nv.info._Z12MatMulKernel6MatrixS_S_,"",@"SHT_CUDA_INFO"
	.sectionflags	@""
	.align	4


	//----- nvinfo : EIATTR_CUDA_API_VERSION
	.align		4
        /*0000*/ 	.byte	0x04, 0x37
        /*0002*/ 	.short	(.L_7 - .L_6)
.L_6:
        /*0004*/ 	.word	0x00000082


	//----- nvinfo : EIATTR_KPARAM_INFO
	.align		4
.L_7:
        /*0008*/ 	.byte	0x04, 0x17
        /*000a*/ 	.short	(.L_9 - .L_8)
.L_8:
        /*000c*/ 	.word	0x00000000
        /*0010*/ 	.short	0x0002
        /*0012*/ 	.short	0x0030
        /*0014*/ 	.byte	0x00, 0xf0, 0x61, 0x00


	//----- nvinfo : EIATTR_KPARAM_INFO
	.align		4
.L_9:
        /*0018*/ 	.byte	0x04, 0x17
        /*001a*/ 	.short	(.L_11 - .L_10)
.L_10:
        /*001c*/ 	.word	0x00000000
        /*0020*/ 	.short	0x0001
        /*0022*/ 	.short	0x0018
        /*0024*/ 	.byte	0x00, 0xf0, 0x61, 0x00


	//----- nvinfo : EIATTR_KPARAM_INFO
	.align		4
.L_11:
        /*0028*/ 	.byte	0x04, 0x17
        /*002a*/ 	.short	(.L_13 - .L_12)
.L_12:
        /*002c*/ 	.word	0x00000000
        /*0030*/ 	.short	0x0000
        /*0032*/ 	.short	0x0000
        /*0034*/ 	.byte	0x00, 0xf0, 0x61, 0x00


	//----- nvinfo : EIATTR_SPARSE_MMA_MASK
	.align		4
.L_13:
        /*0038*/ 	.byte	0x03, 0x50
        /*003a*/ 	.short	0x0000


	//----- nvinfo : EIATTR_MAXREG_COUNT
	.align		4
        /*003c*/ 	.byte	0x03, 0x1b
        /*003e*/ 	.short	0x00ff


	//----- nvinfo : EIATTR_MERCURY_ISA_VERSION
	.align		4
        /*0040*/ 	.byte	0x03, 0x5f
        /*0042*/ 	.short	0x0101


	//----- nvinfo : EIATTR_VRC_CTA_INIT_COUNT
	.align		4
        /*0044*/ 	.byte	0x02, 0x4a
	.zero		1
	.zero		1


	//----- nvinfo : EIATTR_EXIT_INSTR_OFFSETS
	.align		4
        /*0048*/ 	.byte	0x04, 0x1c
        /*004a*/ 	.short	(.L_15 - .L_14)


	//   ....[0]....
.L_14:
        /*004c*/ 	.word	0x00000900


	//----- nvinfo : EIATTR_CBANK_PARAM_SIZE
	.align		4
.L_15:
        /*0050*/ 	.byte	0x03, 0x19
        /*0052*/ 	.short	0x0048


	//----- nvinfo : EIATTR_PARAM_CBANK
	.align		4
        /*0054*/ 	.byte	0x04, 0x0a
        /*0056*/ 	.short	(.L_17 - .L_16)
	.align		4
.L_16:
        /*0058*/ 	.word	index@(.nv.constant0._Z12MatMulKernel6MatrixS_S_)
        /*005c*/ 	.short	0x0380
        /*005e*/ 	.short	0x0048


	//----- nvinfo : EIATTR_SW_WAR
	.align		4
.L_17:
        /*0060*/ 	.byte	0x04, 0x36
        /*0062*/ 	.short	(.L_19 - .L_18)
.L_18:
        /*0064*/ 	.word	0x00000008
.L_19:


//--------------------- .nv.callgraph             --------------------------
	.section	.nv.callgraph,"",@"SHT_CUDA_CALLGRAPH"
	.align	4
	.sectionentsize	8
	.align		4
        /*0000*/ 	.word	0x00000000
	.align		4
        /*0004*/ 	.word	0xffffffff
	.align		4
        /*0008*/ 	.word	0x00000000
	.align		4
        /*000c*/ 	.word	0xfffffffe
	.align		4
        /*0010*/ 	.word	0x00000000
	.align		4
        /*0014*/ 	.word	0xfffffffd
	.align		4
        /*0018*/ 	.word	0x00000000
	.align		4
        /*001c*/ 	.word	0xfffffffc


//--------------------- .text._Z12MatMulKernel6MatrixS_S_ --------------------------
	.section	.text._Z12MatMulKernel6MatrixS_S_,"ax",@progbits
	.align	128
        .global         _Z12MatMulKernel6MatrixS_S_
        .type           _Z12MatMulKernel6MatrixS_S_,@function
        .size           _Z12MatMulKernel6MatrixS_S_,(.L_x_6 - _Z12MatMulKernel6MatrixS_S_)
        .other          _Z12MatMulKernel6MatrixS_S_,@"STO_CUDA_ENTRY STV_DEFAULT"
_Z12MatMulKernel6MatrixS_S_:
.text._Z12MatMulKernel6MatrixS_S_:
[----:B------:R-:W-:Y:S01]  /*0000*/  LDC R1, c[0x0][0x37c] ;  /* 0x0000df00ff017b82 */ /* 0x000fe20000000800 */
[----:B------:R-:W0:Y:S01]  /*0010*/  S2R R3, SR_TID.Y ;  /* 0x0000000000037919 */ /* 0x000e220000002200 */
[----:B------:R-:W1:Y:S06]  /*0020*/  LDCU UR5, c[0x0][0x380] ;  /* 0x00007000ff0577ac */ /* 0x000e6c0008000800 */
[----:B------:R-:W0:Y:S01]  /*0030*/  LDC R0, c[0x0][0x364] ;  /* 0x0000d900ff007b82 */ /* 0x000e220000000800 */
[----:B------:R-:W-:Y:S01]  /*0040*/  HFMA2 R17, -RZ, RZ, 0, 0 ;  /* 0x00000000ff117431 */ /* 0x000fe200000001ff */
[----:B------:R-:W2:Y:S01]  /*0050*/  S2R R2, SR_TID.X ;  /* 0x0000000000027919 */ /* 0x000ea20000002100 */
[----:B------:R-:W3:Y:S05]  /*0060*/  LDCU.64 UR8, c[0x0][0x358] ;  /* 0x00006b00ff0877ac */ /* 0x000eea0008000a00 */
[----:B------:R-:W0:Y:S08]  /*0070*/  S2UR UR4, SR_CTAID.Y ;  /* 0x00000000000479c3 */ /* 0x000e300000002600 */
[----:B------:R-:W2:Y:S01]  /*0080*/  S2UR UR6, SR_CTAID.X ;  /* 0x00000000000679c3 */ /* 0x000ea20000002500 */
[----:B-1----:R-:W-:-:S07]  /*0090*/  UISETP.GE.AND UP0, UPT, UR5, 0x1, UPT ;  /* 0x000000010500788c */ /* 0x002fce000bf06270 */
[----:B------:R-:W2:Y:S01]  /*00a0*/  LDC R15, c[0x0][0x360] ;  /* 0x0000d800ff0f7b82 */ /* 0x000ea20000000800 */
[----:B0-----:R-:W-:Y:S02]  /*00b0*/  IMAD R0, R0, UR4, R3 ;  /* 0x0000000400007c24 */ /* 0x001fe4000f8e0203 */
[----:B--2---:R-:W-:Y:S01]  /*00c0*/  IMAD R15, R15, UR6, R2 ;  /* 0x000000060f0f7c24 */ /* 0x004fe2000f8e0202 */
[----:B---3--:R-:W-:Y:S06]  /*00d0*/  BRA.U !UP0, `(.L_x_0) ;  /* 0x0000000508f47547 */ /* 0x008fec000b800000 */
[----:B------:R-:W-:Y:S02]  /*00e0*/  UISETP.GE.U32.AND UP1, UPT, UR5, 0x8, UPT ;  /* 0x000000080500788c */ /* 0x000fe4000bf26070 */
[----:B------:R-:W-:Y:S01]  /*00f0*/  IMAD R14, R0, UR5, RZ ;  /* 0x00000005000e7c24 */ /* 0x000fe2000f8e02ff */
[----:B------:R-:W-:Y:S01]  /*0100*/  ULOP3.LUT UR6, UR5, 0x7, URZ, 0xc0, !UPT ;  /* 0x0000000705067892 */ /* 0x000fe2000f8ec0ff */
[----:B------:R-:W-:Y:S01]  /*0110*/  MOV R17, RZ ;  /* 0x000000ff00117202 */ /* 0x000fe20000000f00 */
[----:B------:R-:W-:Y:S02]  /*0120*/  UMOV UR4, URZ ;  /* 0x000000ff00047c82 */ /* 0x000fe40008000000 */
[----:B------:R-:W-:Y:S02]  /*0130*/  UISETP.NE.AND UP0, UPT, UR6, URZ, UPT ;  /* 0x000000ff0600728c */ /* 0x000fe4000bf05270 */
[----:B------:R-:W-:Y:S09]  /*0140*/  BRA.U !UP1, `(.L_x_1) ;  /* 0x0000000109c47547 */ /* 0x000ff2000b800000 */
[----:B------:R-:W0:Y:S01]  /*0150*/  LDC.64 R2, c[0x0][0x388] ;  /* 0x0000e200ff027b82 */ /* 0x000e220000000a00 */
[----:B------:R-:W-:Y:S01]  /*0160*/  ULOP3.LUT UR4, UR5, 0x7ffffff8, URZ, 0xc0, !UPT ;  /* 0x7ffffff805047892 */ /* 0x000fe2000f8ec0ff */
[----:B------:R-:W-:Y:S02]  /*0170*/  MOV R17, RZ ;  /* 0x000000ff00117202 */ /* 0x000fe40000000f00 */
[----:B------:R-:W-:Y:S01]  /*0180*/  MOV R16, R15 ;  /* 0x0000000f00107202 */ /* 0x000fe20000000f00 */
[----:B------:R-:W-:Y:S01]  /*0190*/  UIADD3 UR7, UPT, UPT, -UR4, URZ, URZ ;  /* 0x000000ff04077290 */ /* 0x000fe2000fffe1ff */
[----:B0-----:R-:W-:-:S03]  /*01a0*/  IMAD.WIDE.U32 R2, R14, 0x4, R2 ;  /* 0x000000040e027825 */ /* 0x001fc600078e0002 */
[----:B------:R-:W-:-:S04]  /*01b0*/  IADD3 R4, P0, PT, R2, 0x10, RZ ;  /* 0x0000001002047810 */ /* 0x000fc80007f1e0ff */
[----:B------:R-:W-:-:S09]  /*01c0*/  IADD3.X R3, PT, PT, RZ, R3, RZ, P0, !PT ;  /* 0x00000003ff037210 */ /* 0x000fd200007fe4ff */
.L_x_2:
[----:B------:R-:W0:Y:S01]  /*01d0*/  LDC.64 R10, c[0x0][0x3a0] ;  /* 0x0000e800ff0a7b82 */ /* 0x000e220000000a00 */
[----:B------:R-:W-:-:S05]  /*01e0*/  MOV R2, R4 ;  /* 0x0000000400027202 */ /* 0x000fca0000000f00 */
[----:B------:R-:W2:Y:S02]  /*01f0*/  LDG.E R18, desc[UR8][R2.64+-0x10] ;  /* 0xfffff00802127981 */ /* 0x000ea4000c1e1900 */
[----:B------:R-:W1:Y:S02]  /*0200*/  LDC R19, c[0x0][0x398] ;  /* 0x0000e600ff137b82 */ /* 0x000e640000000800 */
[----:B------:R-:W3:Y:S04]  /*0210*/  LDG.E R22, desc[UR8][R2.64+-0xc] ;  /* 0xfffff40802167981 */ /* 0x000ee8000c1e1900 */
[----:B------:R-:W4:Y:S04]  /*0220*/  LDG.E R23, desc[UR8][R2.64+-0x8] ;  /* 0xfffff80802177981 */ /* 0x000f28000c1e1900 */
[----:B------:R-:W5:Y:S04]  /*0230*/  LDG.E R25, desc[UR8][R2.64+-0x4] ;  /* 0xfffffc0802197981 */ /* 0x000f68000c1e1900 */
[----:B------:R-:W5:Y:S01]  /*0240*/  LDG.E R26, desc[UR8][R2.64] ;  /* 0x00000008021a7981 */ /* 0x000f62000c1e1900 */
[----:B0-----:R-:W-:-:S05]  /*0250*/  IMAD.WIDE R10, R16, 0x4, R10 ;  /* 0x00000004100a7825 */ /* 0x001fca00078e020a */
[----:B------:R0:W2:Y:S01]  /*0260*/  LDG.E R20, desc[UR8][R10.64] ;  /* 0x000000080a147981 */ /* 0x0000a2000c1e1900 */
[----:B-1----:R-:W-:-:S05]  /*0270*/  IMAD.WIDE R28, R19, 0x4, R10 ;  /* 0x00000004131c7825 */ /* 0x002fca00078e020a */
[----:B------:R-:W3:Y:S01]  /*0280*/  LDG.E R21, desc[UR8][R28.64] ;  /* 0x000000081c157981 */ /* 0x000ee2000c1e1900 */
[----:B------:R-:W-:-:S05]  /*0290*/  IMAD.WIDE R12, R19, 0x4, R28 ;  /* 0x00000004130c7825 */ /* 0x000fca00078e021c */
[----:B------:R1:W4:Y:S01]  /*02a0*/  LDG.E R24, desc[UR8][R12.64] ;  /* 0x000000080c187981 */ /* 0x000322000c1e1900 */
[----:B------:R-:W-:-:S03]  /*02b0*/  IMAD.WIDE R8, R19, 0x4, R12 ;  /* 0x0000000413087825 */ /* 0x000fc600078e020c */
[----:B------:R-:W5:Y:S01]  /*02c0*/  LDG.E R28, desc[UR8][R2.64+0x4] ;  /* 0x00000408021c7981 */ /* 0x000f62000c1e1900 */
[----:B------:R-:W-:-:S03]  /*02d0*/  IMAD.WIDE R4, R19, 0x4, R8 ;  /* 0x0000000413047825 */ /* 0x000fc600078e0208 */
[----:B------:R-:W5:Y:S04]  /*02e0*/  LDG.E R29, desc[UR8][R2.64+0x8] ;  /* 0x00000808021d7981 */ /* 0x000f68000c1e1900 */
[----:B------:R-:W5:Y:S01]  /*02f0*/  LDG.E R8, desc[UR8][R8.64] ;  /* 0x0000000808087981 */ /* 0x000f62000c1e1900 */
[----:B------:R-:W-:-:S03]  /*0300*/  IMAD.WIDE R6, R19, 0x4, R4 ;  /* 0x0000000413067825 */ /* 0x000fc600078e0204 */
[----:B------:R1:W5:Y:S01]  /*0310*/  LDG.E R5, desc[UR8][R4.64] ;  /* 0x0000000804057981 */ /* 0x000362000c1e1900 */
[----:B0-----:R-:W-:-:S03]  /*0320*/  IMAD.WIDE R10, R19, 0x4, R6 ;  /* 0x00000004130a7825 */ /* 0x001fc600078e0206 */
[----:B------:R-:W5:Y:S01]  /*0330*/  LDG.E R7, desc[UR8][R6.64] ;  /* 0x0000000806077981 */ /* 0x000f62000c1e1900 */
[----:B-1----:R-:W-:-:S03]  /*0340*/  IMAD.WIDE R12, R19, 0x4, R10 ;  /* 0x00000004130c7825 */ /* 0x002fc600078e020a */
[----:B------:R-:W5:Y:S04]  /*0350*/  LDG.E R27, desc[UR8][R10.64] ;  /* 0x000000080a1b7981 */ /* 0x000f68000c1e1900 */
[----:B------:R0:W5:Y:S04]  /*0360*/  LDG.E R9, desc[UR8][R2.64+0xc] ;  /* 0x00000c0802097981 */ /* 0x000168000c1e1900 */
[----:B------:R-:W5:Y:S01]  /*0370*/  LDG.E R12, desc[UR8][R12.64] ;  /* 0x000000080c0c7981 */ /* 0x000f62000c1e1900 */
[----:B------:R-:W-:-:S04]  /*0380*/  UIADD3 UR7, UPT, UPT, UR7, 0x8, URZ ;  /* 0x0000000807077890 */ /* 0x000fc8000fffe0ff */
[----:B------:R-:W-:Y:S01]  /*0390*/  UISETP.NE.AND UP1, UPT, UR7, URZ, UPT ;  /* 0x000000ff0700728c */ /* 0x000fe2000bf25270 */
[----:B------:R-:W-:Y:S02]  /*03a0*/  IADD3 R4, P0, PT, R2, 0x20, RZ ;  /* 0x0000002002047810 */ /* 0x000fe40007f1e0ff */
[----:B------:R-:W-:Y:S02]  /*03b0*/  LEA R16, R19, R16, 0x3 ;  /* 0x0000001013107211 */ /* 0x000fe400078e18ff */
[----:B0-----:R-:W-:Y:S01]  /*03c0*/  IADD3.X R3, PT, PT, RZ, R3, RZ, P0, !PT ;  /* 0x00000003ff037210 */ /* 0x001fe200007fe4ff */
[----:B--2---:R-:W-:-:S04]  /*03d0*/  FFMA R17, R18, R20, R17 ;  /* 0x0000001412117223 */ /* 0x004fc80000000011 */
[----:B---3--:R-:W-:-:S04]  /*03e0*/  FFMA R22, R22, R21, R17 ;  /* 0x0000001516167223 */ /* 0x008fc80000000011 */
[----:B----4-:R-:W-:-:S04]  /*03f0*/  FFMA R22, R23, R24, R22 ;  /* 0x0000001817167223 */ /* 0x010fc80000000016 */
[----:B-----5:R-:W-:-:S04]  /*0400*/  FFMA R25, R25, R8, R22 ;  /* 0x0000000819197223 */ /* 0x020fc80000000016 */
[----:B------:R-:W-:-:S04]  /*0410*/  FFMA R5, R26, R5, R25 ;  /* 0x000000051a057223 */ /* 0x000fc80000000019 */
[----:B------:R-:W-:-:S04]  /*0420*/  FFMA R28, R28, R7, R5 ;  /* 0x000000071c1c7223 */ /* 0x000fc80000000005 */
[----:B------:R-:W-:-:S04]  /*0430*/  FFMA R28, R29, R27, R28 ;  /* 0x0000001b1d1c7223 */ /* 0x000fc8000000001c */
[----:B------:R-:W-:Y:S01]  /*0440*/  FFMA R17, R9, R12, R28 ;  /* 0x0000000c09117223 */ /* 0x000fe2000000001c */
[----:B------:R-:W-:Y:S06]  /*0450*/  BRA.U UP1, `(.L_x_2) ;  /* 0xfffffffd015c7547 */ /* 0x000fec000b83ffff */
.L_x_1:
[----:B------:R-:W-:Y:S05]  /*0460*/  BRA.U !UP0, `(.L_x_0) ;  /* 0x0000000508107547 */ /* 0x000fea000b800000 */
[----:B------:R-:W-:Y:S02]  /*0470*/  UISETP.GE.U32.AND UP0, UPT, UR6, 0x4, UPT ;  /* 0x000000040600788c */ /* 0x000fe4000bf06070 */
[----:B------:R-:W-:-:S04]  /*0480*/  ULOP3.LUT UR7, UR5, 0x3, URZ, 0xc0, !UPT ;  /* 0x0000000305077892 */ /* 0x000fc8000f8ec0ff */
[----:B------:R-:W-:-:S03]  /*0490*/  UISETP.NE.AND UP1, UPT, UR7, URZ, UPT ;  /* 0x000000ff0700728c */ /* 0x000fc6000bf25270 */
[----:B------:R-:W-:Y:S08]  /*04a0*/  BRA.U !UP0, `(.L_x_3) ;  /* 0x0000000108707547 */ /* 0x000ff0000b800000 */
[----:B------:R-:W0:Y:S01]  /*04b0*/  LDC R13, c[0x0][0x398] ;  /* 0x0000e600ff0d7b82 */ /* 0x000e220000000800 */
[----:B------:R-:W1:Y:S01]  /*04c0*/  LDCU.64 UR10, c[0x0][0x388] ;  /* 0x00007100ff0a77ac */ /* 0x000e620008000a00 */
[C---:B------:R-:W-:Y:S02]  /*04d0*/  IADD3 R3, PT, PT, R14.reuse, UR4, RZ ;  /* 0x000000040e037c10 */ /* 0x040fe4000fffe0ff */
[----:B------:R-:W-:-:S04]  /*04e0*/  IADD3 R10, P0, PT, R14, UR4, RZ ;  /* 0x000000040e0a7c10 */ /* 0x000fc8000ff1e0ff */
[----:B------:R-:W2:Y:S08]  /*04f0*/  LDC.64 R6, c[0x0][0x3a0] ;  /* 0x0000e800ff067b82 */ /* 0x000eb00000000a00 */
[----:B------:R-:W3:Y:S01]  /*0500*/  LDC.64 R4, c[0x0][0x388] ;  /* 0x0000e200ff047b82 */ /* 0x000ee20000000a00 */
[----:B0-----:R-:W-:-:S04]  /*0510*/  IMAD R9, R13, UR4, R15 ;  /* 0x000000040d097c24 */ /* 0x001fc8000f8e020f */
[----:B--2---:R-:W-:-:S04]  /*0520*/  IMAD.WIDE R6, R9, 0x4, R6 ;  /* 0x0000000409067825 */ /* 0x004fc800078e0206 */
[----:B------:R-:W-:Y:S02]  /*0530*/  IMAD.WIDE R8, R13, 0x4, R6 ;  /* 0x000000040d087825 */ /* 0x000fe400078e0206 */
[----:B------:R-:W2:Y:S02]  /*0540*/  LDG.E R6, desc[UR8][R6.64] ;  /* 0x0000000806067981 */ /* 0x000ea4000c1e1900 */
[----:B---3--:R-:W-:Y:S01]  /*0550*/  IMAD.WIDE.U32 R4, R3, 0x4, R4 ;  /* 0x0000000403047825 */ /* 0x008fe200078e0004 */
[----:B------:R-:W-:Y:S02]  /*0560*/  IADD3.X R3, PT, PT, RZ, RZ, RZ, P0, !PT ;  /* 0x000000ffff037210 */ /* 0x000fe400007fe4ff */
[----:B-1----:R-:W-:-:S03]  /*0570*/  LEA R2, P0, R10, UR10, 0x2 ;  /* 0x0000000a0a027c11 */ /* 0x002fc6000f8010ff */
[----:B------:R-:W2:Y:S01]  /*0580*/  LDG.E R4, desc[UR8][R4.64] ;  /* 0x0000000804047981 */ /* 0x000ea2000c1e1900 */
[----:B------:R-:W-:Y:S01]  /*0590*/  LEA.HI.X R3, R10, UR11, R3, 0x2, P0 ;  /* 0x0000000b0a037c11 */ /* 0x000fe200080f1403 */
[C---:B------:R-:W-:Y:S02]  /*05a0*/  IMAD.WIDE R10, R13.reuse, 0x4, R8 ;  /* 0x000000040d0a7825 */ /* 0x040fe400078e0208 */
[----:B------:R-:W3:Y:S04]  /*05b0*/  LDG.E R8, desc[UR8][R8.64] ;  /* 0x0000000808087981 */ /* 0x000ee8000c1e1900 */
[----:B------:R-:W3:Y:S01]  /*05c0*/  LDG.E R16, desc[UR8][R2.64+0x4] ;  /* 0x0000040802107981 */ /* 0x000ee2000c1e1900 */
[----:B------:R-:W-:-:S03]  /*05d0*/  IMAD.WIDE R12, R13, 0x4, R10 ;  /* 0x000000040d0c7825 */ /* 0x000fc600078e020a */
[----:B------:R-:W4:Y:S04]  /*05e0*/  LDG.E R18, desc[UR8][R10.64] ;  /* 0x000000080a127981 */ /* 0x000f28000c1e1900 */
[----:B------:R-:W4:Y:S04]  /*05f0*/  LDG.E R19, desc[UR8][R2.64+0x8] ;  /* 0x0000080802137981 */ /* 0x000f28000c1e1900 */
[----:B------:R-:W5:Y:S04]  /*0600*/  LDG.E R21, desc[UR8][R2.64+0xc] ;  /* 0x00000c0802157981 */ /* 0x000f68000c1e1900 */
[----:B------:R-:W5:Y:S01]  /*0610*/  LDG.E R12, desc[UR8][R12.64] ;  /* 0x000000080c0c7981 */ /* 0x000f62000c1e1900 */
[----:B------:R-:W-:Y:S01]  /*0620*/  UIADD3 UR4, UPT, UPT, UR4, 0x4, URZ ;  /* 0x0000000404047890 */ /* 0x000fe2000fffe0ff */
[----:B--2---:R-:W-:-:S04]  /*0630*/  FFMA R17, R4, R6, R17 ;  /* 0x0000000604117223 */ /* 0x004fc80000000011 */
[----:B---3--:R-:W-:-:S04]  /*0640*/  FFMA R16, R16, R8, R17 ;  /* 0x0000000810107223 */ /* 0x008fc80000000011 */
[----:B----4-:R-:W-:-:S04]  /*0650*/  FFMA R16, R19, R18, R16 ;  /* 0x0000001213107223 */ /* 0x010fc80000000010 */
[----:B-----5:R-:W-:-:S07]  /*0660*/  FFMA R17, R21, R12, R16 ;  /* 0x0000000c15117223 */ /* 0x020fce0000000010 */
.L_x_3:
[----:B------:R-:W-:Y:S05]  /*0670*/  BRA.U !UP1, `(.L_x_0) ;  /* 0x00000001098c7547 */ /* 0x000fea000b800000 */
[----:B------:R-:W-:Y:S02]  /*0680*/  UISETP.NE.AND UP0, UPT, UR7, 0x1, UPT ;  /* 0x000000010700788c */ /* 0x000fe4000bf05270 */
[----:B------:R-:W-:-:S04]  /*0690*/  ULOP3.LUT UR5, UR5, 0x1, URZ, 0xc0, !UPT ;  /* 0x0000000105057892 */ /* 0x000fc8000f8ec0ff */
[----:B------:R-:W-:-:S03]  /*06a0*/  UISETP.NE.U32.AND UP1, UPT, UR5, 0x1, UPT ;  /* 0x000000010500788c */ /* 0x000fc6000bf25070 */
        /* <DEDUP_REMOVED lines=9> */
[----:B---3--:R-:W-:Y:S01]  /*0740*/  IMAD.WIDE.U32 R2, R7, 0x4, R2 ;  /* 0x0000000407027825 */ /* 0x008fe200078e0002 */
[----:B------:R-:W-:Y:S02]  /*0750*/  IADD3.X R7, PT, PT, RZ, RZ, RZ, P0, !PT ;  /* 0x000000ffff077210 */ /* 0x000fe400007fe4ff */
[----:B-1----:R-:W-:Y:S01]  /*0760*/  LEA R6, P0, R10, UR6, 0x2 ;  /* 0x000000060a067c11 */ /* 0x002fe2000f8010ff */
[----:B------:R-:W-:Y:S02]  /*0770*/  IMAD.WIDE R8, R8, 0x4, R4 ;  /* 0x0000000408087825 */ /* 0x000fe400078e0204 */
[----:B------:R-:W2:Y:S01]  /*0780*/  LDG.E R2, desc[UR8][R2.64] ;  /* 0x0000000802027981 */ /* 0x000ea2000c1e1900 */
[----:B------:R-:W-:-:S03]  /*0790*/  LEA.HI.X R7, R10, UR7, R7, 0x2, P0 ;  /* 0x000000070a077c11 */ /* 0x000fc600080f1407 */
[----:B------:R-:W2:Y:S04]  /*07a0*/  LDG.E R4, desc[UR8][R4.64] ;  /* 0x0000000804047981 */ /* 0x000ea8000c1e1900 */
[----:B------:R-:W3:Y:S04]  /*07b0*/  LDG.E R6, desc[UR8][R6.64+0x4] ;  /* 0x0000040806067981 */ /* 0x000ee8000c1e1900 */
[----:B------:R-:W3:Y:S01]  /*07c0*/  LDG.E R8, desc[UR8][R8.64] ;  /* 0x0000000808087981 */ /* 0x000ee2000c1e1900 */
[----:B------:R-:W-:Y:S01]  /*07d0*/  UIADD3 UR4, UPT, UPT, UR4, 0x2, URZ ;  /* 0x0000000204047890 */ /* 0x000fe2000fffe0ff */
[----:B--2---:R-:W-:-:S04]  /*07e0*/  FFMA R17, R2, R4, R17 ;  /* 0x0000000402117223 */ /* 0x004fc80000000011 */
[----:B---3--:R-:W-:-:S07]  /*07f0*/  FFMA R17, R6, R8, R17 ;  /* 0x0000000806117223 */ /* 0x008fce0000000011 */
.L_x_4:
[----:B------:R-:W-:Y:S05]  /*0800*/  BRA.U UP1, `(.L_x_0) ;  /* 0x0000000101287547 */ /* 0x000fea000b800000 */
[----:B------:R-:W0:Y:S01]  /*0810*/  LDC R6, c[0x0][0x398] ;  /* 0x0000e600ff067b82 */ /* 0x000e220000000800 */
[----:B------:R-:W-:-:S07]  /*0820*/  IADD3 R7, PT, PT, R14, UR4, RZ ;  /* 0x000000040e077c10 */ /* 0x000fce000fffe0ff */
[----:B------:R-:W1:Y:S08]  /*0830*/  LDC.64 R2, c[0x0][0x388] ;  /* 0x0000e200ff027b82 */ /* 0x000e700000000a00 */
[----:B------:R-:W2:Y:S01]  /*0840*/  LDC.64 R4, c[0x0][0x3a0] ;  /* 0x0000e800ff047b82 */ /* 0x000ea20000000a00 */
[----:B0-----:R-:W-:Y:S02]  /*0850*/  IMAD R9, R6, UR4, R15 ;  /* 0x0000000406097c24 */ /* 0x001fe4000f8e020f */
[----:B-1----:R-:W-:-:S06]  /*0860*/  IMAD.WIDE.U32 R2, R7, 0x4, R2 ;  /* 0x0000000407027825 */ /* 0x002fcc00078e0002 */
[----:B------:R-:W3:Y:S01]  /*0870*/  LDG.E R2, desc[UR8][R2.64] ;  /* 0x0000000802027981 */ /* 0x000ee2000c1e1900 */
[----:B--2---:R-:W-:-:S06]  /*0880*/  IMAD.WIDE R4, R9, 0x4, R4 ;  /* 0x0000000409047825 */ /* 0x004fcc00078e0204 */
[----:B------:R-:W3:Y:S02]  /*0890*/  LDG.E R4, desc[UR8][R4.64] ;  /* 0x0000000804047981 */ /* 0x000ee4000c1e1900 */
[----:B---3--:R-:W-:-:S07]  /*08a0*/  FFMA R17, R2, R4, R17 ;  /* 0x0000000402117223 */ /* 0x008fce0000000011 */
.L_x_0:
[----:B------:R-:W0:Y:S01]  /*08b0*/  LDC.64 R2, c[0x0][0x3b8] ;  /* 0x0000ee00ff027b82 */ /* 0x000e220000000a00 */
[----:B------:R-:W1:Y:S02]  /*08c0*/  LDCU UR4, c[0x0][0x3b0] ;  /* 0x00007600ff0477ac */ /* 0x000e640008000800 */
[----:B-1----:R-:W-:-:S04]  /*08d0*/  IMAD R15, R0, UR4, R15 ;  /* 0x00000004000f7c24 */ /* 0x002fc8000f8e020f */
[----:B0-----:R-:W-:-:S05]  /*08e0*/  IMAD.WIDE R2, R15, 0x4, R2 ;  /* 0x000000040f027825 */ /* 0x001fca00078e0202 */
[----:B------:R-:W-:Y:S01]  /*08f0*/  STG.E desc[UR8][R2.64], R17 ;  /* 0x0000001102007986 */ /* 0x000fe2000c101908 */
[----:B------:R-:W-:Y:S05]  /*0900*/  EXIT ;  /* 0x000000000000794d */ /* 0x000fea0003800000 */
.L_x_5:
[----:B------:R-:W-:-:S00]  /*0910*/  BRA `(.L_x_5) ;  /* 0xfffffffc00fc7947 */ /* 0x000fc0000383ffff */
[----:B------:R-:W-:-:S00]  /*0920*/  NOP ;  /* 0x0000000000007918 */ /* 0x000fc00000000000 */
        /* <DEDUP_REMOVED lines=13> */
.L_x_6:


//--------------------- .nv.shared.reserved.0     --------------------------
	.section	.nv.shared.reserved.0,"aw",@nobits
	.weak		__nv_reservedSMEM_offset_0_alias
	.size		__nv_reservedSMEM_offset_0_alias, 0, 64
	.other		__nv_reservedSMEM_offset_0_alias,@"STO_CUDA_RESERVED_SHARED STV_DEFAULT"
__nv_reservedSMEM_offset_0_alias:
	.zero		0
	.zero		64


//--------------------- .nv.constant0._Z12MatMulKernel6MatrixS_S_ --------------------------
	.section	.nv.constant0._Z12MatMulKernel6MatrixS_S_,"a",@progbits
	.sectionflags	@""
	.align	4
.nv.constant0._Z12MatMulKernel6MatrixS_S_:
	.zero		968


//--------------------- SYMBOLS --------------------------

	.type		.nv.reservedSmem.offset0,@object
	.size		.nv.reservedSmem.offset0,0x4
